	.headerflags	@"EF_CUDA_TEXMODE_UNIFIED EF_CUDA_64BIT_ADDRESS EF_CUDA_ACCELERATORS EF_CUDA_SM90 EF_CUDA_VIRTUAL_SM(EF_CUDA_SM90)"
	.elftype	@"ET_EXEC"


//--------------------- .nv.info                  --------------------------
	.section	.nv.info,"",@"SHT_CUDA_INFO"
	.align	4


	//----- nvinfo : EIATTR_REGCOUNT
	.align		4
        /*0000*/ 	.byte	0x04, 0x2f
        /*0002*/ 	.short	(.L_1 - .L_0)
	.align		4
.L_0:
        /*0004*/ 	.word	index@(triton_poi_fused__to_copy_add_arange_mul_25)
        /*0008*/ 	.word	0x0000000a


	//----- nvinfo : EIATTR_MIN_STACK_SIZE
	.align		4
.L_1:
        /*000c*/ 	.byte	0x04, 0x12
        /*000e*/ 	.short	(.L_3 - .L_2)
	.align		4
.L_2:
        /*0010*/ 	.word	index@(triton_poi_fused__to_copy_add_arange_mul_25)
        /*0014*/ 	.word	0x00000000


	//----- nvinfo : EIATTR_FRAME_SIZE
	.align		4
.L_3:
        /*0018*/ 	.byte	0x04, 0x11
        /*001a*/ 	.short	(.L_5 - .L_4)
	.align		4
.L_4:
        /*001c*/ 	.word	index@(triton_poi_fused__to_copy_add_arange_mul_25)
        /*0020*/ 	.word	0x00000000


	//----- nvinfo : EIATTR_MIN_STACK_SIZE
	.align		4
.L_5:
        /*0024*/ 	.byte	0x04, 0x12
        /*0026*/ 	.short	(.L_7 - .L_6)
	.align		4
.L_6:
        /*0028*/ 	.word	index@(triton_poi_fused__to_copy_add_arange_mul_25)
        /*002c*/ 	.word	0x00000000
.L_7:


//--------------------- .nv.info.triton_poi_fused__to_copy_add_arange_mul_25 --------------------------
	.section	.nv.info.triton_poi_fused__to_copy_add_arange_mul_25,"",@"SHT_CUDA_INFO"
	.sectionflags	@""
	.align	4


	//----- nvinfo : EIATTR_CUDA_API_VERSION
	.align		4
        /*0000*/ 	.byte	0x04, 0x37
        /*0002*/ 	.short	(.L_9 - .L_8)
.L_8:
        /*0004*/ 	.word	0x0000007c


	//----- nvinfo : EIATTR_KPARAM_INFO
	.align		4
.L_9:
        /*0008*/ 	.byte	0x04, 0x17
        /*000a*/ 	.short	(.L_11 - .L_10)
.L_10:
        /*000c*/ 	.word	0x00000000
        /*0010*/ 	.short	0x0001
        /*0012*/ 	.short	0x0008
        /*0014*/ 	.byte	0x00, 0xf0, 0x11, 0x00


	//----- nvinfo : EIATTR_KPARAM_INFO
	.align		4
.L_11:
        /*0018*/ 	.byte	0x04, 0x17
        /*001a*/ 	.short	(.L_13 - .L_12)
.L_12:
        /*001c*/ 	.word	0x00000000
        /*0020*/ 	.short	0x0000
        /*0022*/ 	.short	0x0000
        /*0024*/ 	.byte	0x00, 0xf4, 0x21, 0x00


	//----- nvinfo : EIATTR_SPARSE_MMA_MASK
	.align		4
.L_13:
        /*0028*/ 	.byte	0x03, 0x50
        /*002a*/ 	.short	0x0000


	//----- nvinfo : EIATTR_MAXREG_COUNT
	.align		4
        /*002c*/ 	.byte	0x03, 0x1b
        /*002e*/ 	.short	0x00ff


	//----- nvinfo : EIATTR_EXIT_INSTR_OFFSETS
	.align		4
        /*0030*/ 	.byte	0x04, 0x1c
        /*0032*/ 	.short	(.L_15 - .L_14)


	//   ....[0]....
.L_14:
        /*0034*/ 	.word	0x00000120


	//   ....[1]....
        /*0038*/ 	.word	0x00000150


	//----- nvinfo : EIATTR_REQNTID
	.align		4
.L_15:
        /*003c*/ 	.byte	0x04, 0x10
        /*003e*/ 	.short	(.L_17 - .L_16)
.L_16:
        /*0040*/ 	.word	0x00000020
        /*0044*/ 	.word	0x00000001
        /*0048*/ 	.word	0x00000001


	//----- nvinfo : EIATTR_CBANK_PARAM_SIZE
	.align		4
.L_17:
        /*004c*/ 	.byte	0x03, 0x19
        /*004e*/ 	.short	0x000c


	//----- nvinfo : EIATTR_PARAM_CBANK
	.align		4
        /*0050*/ 	.byte	0x04, 0x0a
        /*0052*/ 	.short	(.L_19 - .L_18)
	.align		4
.L_18:
        /*0054*/ 	.word	index@(.nv.constant0.triton_poi_fused__to_copy_add_arange_mul_25)
        /*0058*/ 	.short	0x0210
        /*005a*/ 	.short	0x000c


	//----- nvinfo : EIATTR_SW_WAR
	.align		4
.L_19:
        /*005c*/ 	.byte	0x04, 0x36
        /*005e*/ 	.short	(.L_21 - .L_20)
.L_20:
        /*0060*/ 	.word	0x00000008
.L_21:


//--------------------- .nv.callgraph             --------------------------
	.section	.nv.callgraph,"",@"SHT_CUDA_CALLGRAPH"
	.align	4
	.sectionentsize	8
	.align		4
        /*0000*/ 	.word	0x00000000
	.align		4
        /*0004*/ 	.word	0xffffffff
	.align		4
        /*0008*/ 	.word	0x00000000
	.align		4
        /*000c*/ 	.word	0xfffffffe
	.align		4
        /*0010*/ 	.word	0x00000000
	.align		4
        /*0014*/ 	.word	0xfffffffd
	.align		4
        /*0018*/ 	.word	0x00000000
	.align		4
        /*001c*/ 	.word	0xfffffffc


//--------------------- .text.triton_poi_fused__to_copy_add_arange_mul_25 --------------------------
	.section	.text.triton_poi_fused__to_copy_add_arange_mul_25,"ax",@progbits
	.align	128
        .global         triton_poi_fused__to_copy_add_arange_mul_25
        .type           triton_poi_fused__to_copy_add_arange_mul_25,@function
        .size           triton_poi_fused__to_copy_add_arange_mul_25,(.L_x_1 - triton_poi_fused__to_copy_add_arange_mul_25)
        .other          triton_poi_fused__to_copy_add_arange_mul_25,@"STO_CUDA_ENTRY STV_DEFAULT"
triton_poi_fused__to_copy_add_arange_mul_25:
.text.triton_poi_fused__to_copy_add_arange_mul_25:
[----:B------:R-:W0:Y:S02]  /*0000*/  LDC R1, c[0x0][0x28] ;  /* 0x00000a00ff017b82 */ /* 0x000e240000000800 */
[----:B------:R-:W1:Y:S01]  /*0010*/  S2R R0, SR_TID.X ;  /* 0x0000000000007919 */ /* 0x000e620000002100 */
[----:B------:R-:W2:Y:S01]  /*0020*/  LDC.64 R2, c[0x0][0x210] ;  /* 0x00008400ff027b82 */ /* 0x000ea20000000a00 */
[----:B------:R-:W3:Y:S01]  /*0030*/  S2R R5, SR_CTAID.X ;  /* 0x0000000000057919 */ /* 0x000ee20000002500 */
[----:B-1----:R-:W-:-:S05]  /*0040*/  IMAD.SHL.U32 R0, R0, 0x2, RZ ;  /* 0x0000000200007824 */ /* 0x002fca00078e00ff */
[----:B------:R-:W-:-:S05]  /*0050*/  LOP3.LUT R0, R0, 0x3e, RZ, 0xc0, !PT ;  /* 0x0000003e00007812 */ /* 0x000fca00078ec0ff */
[----:B---3--:R-:W-:-:S04]  /*0060*/  IMAD R5, R5, 0x40, R0 ;  /* 0x0000004005057824 */ /* 0x008fc800078e0200 */
[C---:B------:R-:W-:Y:S01]  /*0070*/  VIADD R0, R5.reuse, 0x1 ;  /* 0x0000000105007836 */ /* 0x040fe20000000000 */
[----:B------:R-:W-:Y:S01]  /*0080*/  I2FP.F32.S32 R4, R5 ;  /* 0x0000000500047245 */ /* 0x000fe20000201400 */
[C---:B--2---:R-:W-:Y:S01]  /*0090*/  IMAD.WIDE R2, R5.reuse, 0x8, R2 ;  /* 0x0000000805027825 */ /* 0x044fe200078e0202 */
[----:B------:R-:W-:Y:S02]  /*00a0*/  ISETP.GE.AND P0, PT, R5, 0x40, PT ;  /* 0x000000400500780c */ /* 0x000fe40003f06270 */
[----:B------:R-:W-:Y:S01]  /*00b0*/  I2FP.F32.S32 R0, R0 ;  /* 0x0000000000007245 */ /* 0x000fe20000201400 */
[----:B------:R-:W-:-:S04]  /*00c0*/  FMUL R4, R4, 0.5 ;  /* 0x3f00000004047820 */ /* 0x000fc80000400000 */
[----:B------:R-:W-:Y:S02]  /*00d0*/  FMUL R0, R0, 0.5 ;  /* 0x3f00000000007820 */ /* 0x000fe40000400000 */
[----:B------:R-:W1:Y:S08]  /*00e0*/  F2I.TRUNC.NTZ R4, R4 ;  /* 0x0000000400047305 */ /* 0x000e70000020f100 */
[----:B------:R-:W2:Y:S01]  /*00f0*/  F2I.TRUNC.NTZ R6, R0 ;  /* 0x0000000000067305 */ /* 0x000ea2000020f100 */
[----:B-1----:R-:W-:-:S02]  /*0100*/  SHF.R.S32.HI R5, RZ, 0x1f, R4 ;  /* 0x0000001fff057819 */ /* 0x002fc40000011404 */
[----:B--2---:R-:W-:Y:S01]  /*0110*/  SHF.R.S32.HI R7, RZ, 0x1f, R6 ;  /* 0x0000001fff077819 */ /* 0x004fe20000011406 */
[----:B------:R-:W-:Y:S06]  /*0120*/  @P0 EXIT ;  /* 0x000000000000094d */ /* 0x000fec0003800000 */
[----:B------:R-:W-:Y:S02]  /*0130*/  ULDC.64 UR4, c[0x0][0x208] ;  /* 0x0000820000047ab9 */ /* 0x000fe40000000a00 */
[----:B------:R-:W-:Y:S01]  /*0140*/  STG.E.128 desc[UR4][R2.64], R4 ;  /* 0x0000000402007986 */ /* 0x000fe2000c101d04 */
[----:B------:R-:W-:Y:S05]  /*0150*/  EXIT ;  /* 0x000000000000794d */ /* 0x000fea0003800000 */
.L_x_0:
[----:B------:R-:W-:-:S00]  /*0160*/  BRA `(.L_x_0) ;  /* 0xfffffffc00fc7947 */ /* 0x000fc0000383ffff */
[----:B------:R-:W-:-:S00]  /*0170*/  NOP ;  /* 0x0000000000007918 */ /* 0x000fc00000000000 */
        /* <DEDUP_REMOVED lines=8> */
.L_x_1:


//--------------------- .nv.constant0.triton_poi_fused__to_copy_add_arange_mul_25 --------------------------
	.section	.nv.constant0.triton_poi_fused__to_copy_add_arange_mul_25,"a",@progbits
	.sectionflags	@""
	.align	4
.nv.constant0.triton_poi_fused__to_copy_add_arange_mul_25:
	.zero		540
